//
// Generated by NVIDIA NVVM Compiler
//
// Compiler Build ID: CL-36424714
// Cuda compilation tools, release 13.0, V13.0.88
// Based on NVVM 20.0.0
//

.version 9.0
.target sm_100
.address_size 64

	// .globl	_Z6warmupv
.extern .func  (.param .b32 func_retval0) vprintf
(
	.param .b64 vprintf_param_0,
	.param .b64 vprintf_param_1
)
;
// _ZZ18oddEvenSharedDebugPiiE5s_arr has been demoted
.global .align 1 .b8 $str[26] = {66, 108, 111, 99, 107, 32, 37, 100, 32, 97, 102, 116, 101, 114, 32, 112, 104, 97, 115, 101, 32, 37, 100, 58, 32};
.global .align 1 .b8 $str$1[4] = {37, 100, 32};
.global .align 1 .b8 $str$2[2] = {10};

.visible .entry _Z6warmupv()
{


	ret;

}
	// .globl	_Z18oddEvenSharedDebugPii
.visible .entry _Z18oddEvenSharedDebugPii(
	.param .u64 .ptr .align 1 _Z18oddEvenSharedDebugPii_param_0,
	.param .u32 _Z18oddEvenSharedDebugPii_param_1
)
{
	.local .align 8 .b8 	__local_depot1[8];
	.reg .b64 	%SP;
	.reg .b64 	%SPL;
	.reg .pred 	%p<17>;
	.reg .b32 	%r<77>;
	.reg .b64 	%rd<24>;
	// demoted variable
	.shared .align 4 .b8 _ZZ18oddEvenSharedDebugPiiE5s_arr[128];
	mov.u64 	%SPL, __local_depot1;
	cvta.local.u64 	%SP, %SPL;
	ld.param.u64 	%rd3, [_Z18oddEvenSharedDebugPii_param_0];
	ld.param.u32 	%r25, [_Z18oddEvenSharedDebugPii_param_1];
	cvta.to.global.u64 	%rd4, %rd3;
	add.u64 	%rd5, %SP, 0;
	add.u64 	%rd1, %SPL, 0;
	mov.u32 	%r1, %tid.x;
	mov.u32 	%r2, %ctaid.x;
	mov.u32 	%r26, %ntid.x;
	mul.lo.s32 	%r27, %r26, %r2;
	shl.b32 	%r3, %r27, 1;
	shl.b32 	%r4, %r1, 1;
	sub.s32 	%r5, %r25, %r3;
	setp.ge.s32 	%p1, %r4, %r5;
	add.s32 	%r28, %r3, %r4;
	mul.wide.s32 	%rd6, %r28, 4;
	add.s64 	%rd2, %rd4, %rd6;
	shl.b32 	%r29, %r1, 3;
	mov.u32 	%r30, _ZZ18oddEvenSharedDebugPiiE5s_arr;
	add.s32 	%r6, %r30, %r29;
	@%p1 bra 	$L__BB1_2;
	ld.global.u32 	%r31, [%rd2];
	st.shared.u32 	[%r6], %r31;
$L__BB1_2:
	add.s32 	%r7, %r4, 1;
	setp.ge.s32 	%p2, %r7, %r5;
	@%p2 bra 	$L__BB1_4;
	ld.global.u32 	%r32, [%rd2+4];
	st.shared.u32 	[%r6+4], %r32;
$L__BB1_4:
	bar.sync 	0;
	add.s32 	%r8, %r3, 1;
	not.b32 	%r34, %r3;
	add.s32 	%r9, %r25, %r34;
	min.u32 	%r35, %r9, 31;
	add.s32 	%r36, %r35, 1;
	and.b32  	%r10, %r36, 3;
	and.b32  	%r11, %r36, 60;
	neg.s32 	%r12, %r11;
	mov.b32 	%r73, 0;
	mov.u64 	%rd7, $str;
	mov.u64 	%rd13, $str$1;
	mov.u64 	%rd22, $str$2;
$L__BB1_5:
	and.b32  	%r14, %r73, 1;
	add.s32 	%r38, %r14, %r4;
	setp.gt.u32 	%p3, %r38, 30;
	add.s32 	%r39, %r8, %r38;
	setp.ge.s32 	%p4, %r39, %r25;
	or.pred  	%p5, %p3, %p4;
	@%p5 bra 	$L__BB1_8;
	shl.b32 	%r40, %r14, 2;
	add.s32 	%r15, %r6, %r40;
	ld.shared.u32 	%r16, [%r15];
	ld.shared.u32 	%r17, [%r15+4];
	setp.le.s32 	%p6, %r16, %r17;
	@%p6 bra 	$L__BB1_8;
	st.shared.u32 	[%r15], %r17;
	st.shared.u32 	[%r15+4], %r16;
$L__BB1_8:
	setp.ne.s32 	%p7, %r1, 0;
	bar.sync 	0;
	@%p7 bra 	$L__BB1_18;
	setp.le.s32 	%p8, %r25, %r3;
	st.local.v2.u32 	[%rd1], {%r2, %r73};
	cvta.global.u64 	%rd8, %rd7;
	{ // callseq 0, 0
	.param .b64 param0;
	st.param.b64 	[param0], %rd8;
	.param .b64 param1;
	st.param.b64 	[param1], %rd5;
	.param .b32 retval0;
	call.uni (retval0), 
	vprintf, 
	(
	param0, 
	param1
	);
	ld.param.b32 	%r41, [retval0];
	} // callseq 0
	@%p8 bra 	$L__BB1_17;
	setp.lt.u32 	%p9, %r9, 3;
	mov.b32 	%r76, 0;
	@%p9 bra 	$L__BB1_13;
	mov.u32 	%r45, _ZZ18oddEvenSharedDebugPiiE5s_arr;
	add.s32 	%r74, %r45, 8;
	mov.u32 	%r75, %r12;
$L__BB1_12:
	ld.shared.u32 	%r46, [%r74+-8];
	st.local.u32 	[%rd1], %r46;
	cvta.global.u64 	%rd11, %rd13;
	{ // callseq 1, 0
	.param .b64 param0;
	st.param.b64 	[param0], %rd11;
	.param .b64 param1;
	st.param.b64 	[param1], %rd5;
	.param .b32 retval0;
	call.uni (retval0), 
	vprintf, 
	(
	param0, 
	param1
	);
	ld.param.b32 	%r47, [retval0];
	} // callseq 1
	ld.shared.u32 	%r49, [%r74+-4];
	st.local.u32 	[%rd1], %r49;
	{ // callseq 2, 0
	.param .b64 param0;
	st.param.b64 	[param0], %rd11;
	.param .b64 param1;
	st.param.b64 	[param1], %rd5;
	.param .b32 retval0;
	call.uni (retval0), 
	vprintf, 
	(
	param0, 
	param1
	);
	ld.param.b32 	%r50, [retval0];
	} // callseq 2
	ld.shared.u32 	%r52, [%r74];
	st.local.u32 	[%rd1], %r52;
	{ // callseq 3, 0
	.param .b64 param0;
	st.param.b64 	[param0], %rd11;
	.param .b64 param1;
	st.param.b64 	[param1], %rd5;
	.param .b32 retval0;
	call.uni (retval0), 
	vprintf, 
	(
	param0, 
	param1
	);
	ld.param.b32 	%r53, [retval0];
	} // callseq 3
	ld.shared.u32 	%r55, [%r74+4];
	st.local.u32 	[%rd1], %r55;
	{ // callseq 4, 0
	.param .b64 param0;
	st.param.b64 	[param0], %rd11;
	.param .b64 param1;
	st.param.b64 	[param1], %rd5;
	.param .b32 retval0;
	call.uni (retval0), 
	vprintf, 
	(
	param0, 
	param1
	);
	ld.param.b32 	%r56, [retval0];
	} // callseq 4
	add.s32 	%r75, %r75, 4;
	add.s32 	%r74, %r74, 16;
	setp.ne.s32 	%p10, %r75, 0;
	mov.u32 	%r76, %r11;
	@%p10 bra 	$L__BB1_12;
$L__BB1_13:
	setp.eq.s32 	%p11, %r10, 0;
	@%p11 bra 	$L__BB1_17;
	setp.eq.s32 	%p12, %r10, 1;
	shl.b32 	%r58, %r76, 2;
	mov.u32 	%r59, _ZZ18oddEvenSharedDebugPiiE5s_arr;
	add.s32 	%r23, %r59, %r58;
	ld.shared.u32 	%r60, [%r23];
	st.local.u32 	[%rd1], %r60;
	cvta.global.u64 	%rd14, %rd13;
	{ // callseq 5, 0
	.param .b64 param0;
	st.param.b64 	[param0], %rd14;
	.param .b64 param1;
	st.param.b64 	[param1], %rd5;
	.param .b32 retval0;
	call.uni (retval0), 
	vprintf, 
	(
	param0, 
	param1
	);
	ld.param.b32 	%r61, [retval0];
	} // callseq 5
	@%p12 bra 	$L__BB1_17;
	setp.eq.s32 	%p13, %r10, 2;
	ld.shared.u32 	%r63, [%r23+4];
	st.local.u32 	[%rd1], %r63;
	cvta.global.u64 	%rd17, %rd13;
	{ // callseq 6, 0
	.param .b64 param0;
	st.param.b64 	[param0], %rd17;
	.param .b64 param1;
	st.param.b64 	[param1], %rd5;
	.param .b32 retval0;
	call.uni (retval0), 
	vprintf, 
	(
	param0, 
	param1
	);
	ld.param.b32 	%r64, [retval0];
	} // callseq 6
	@%p13 bra 	$L__BB1_17;
	ld.shared.u32 	%r66, [%r23+8];
	st.local.u32 	[%rd1], %r66;
	cvta.global.u64 	%rd20, %rd13;
	{ // callseq 7, 0
	.param .b64 param0;
	st.param.b64 	[param0], %rd20;
	.param .b64 param1;
	st.param.b64 	[param1], %rd5;
	.param .b32 retval0;
	call.uni (retval0), 
	vprintf, 
	(
	param0, 
	param1
	);
	ld.param.b32 	%r67, [retval0];
	} // callseq 7
$L__BB1_17:
	cvta.global.u64 	%rd23, %rd22;
	{ // callseq 8, 0
	.param .b64 param0;
	st.param.b64 	[param0], %rd23;
	.param .b64 param1;
	st.param.b64 	[param1], 0;
	.param .b32 retval0;
	call.uni (retval0), 
	vprintf, 
	(
	param0, 
	param1
	);
	ld.param.b32 	%r69, [retval0];
	} // callseq 8
$L__BB1_18:
	bar.sync 	0;
	add.s32 	%r73, %r73, 1;
	setp.ne.s32 	%p14, %r73, 32;
	@%p14 bra 	$L__BB1_5;
	setp.ge.s32 	%p15, %r4, %r5;
	@%p15 bra 	$L__BB1_21;
	ld.shared.u32 	%r71, [%r6];
	st.global.u32 	[%rd2], %r71;
$L__BB1_21:
	setp.ge.s32 	%p16, %r7, %r5;
	@%p16 bra 	$L__BB1_23;
	ld.shared.u32 	%r72, [%r6+4];
	st.global.u32 	[%rd2+4], %r72;
$L__BB1_23:
	ret;

}


// ===== COMPILED SASS (sm_100) =====

	.target	sm_100

	.elftype	@"ET_EXEC"


//--------------------- .note.nv.tkinfo           --------------------------
	.section	.note.nv.tkinfo,"",@"SHT_NOTE"
	.sectionflags	@"SHF_NOTE_NV_TKINFO"
	.tkinfo
        /*0018*/ 	.word	0x00000002
        /*0030*/ 	.string	""
        /*0030*/ 	.string	"ptxas"
        /*0030*/ 	.string	"Cuda compilation tools, release 13.0, V13.0.88"
        /*0030*/ 	.string	"Build cuda_13.0.r13.0/compiler.36424714_0"
        /*0030*/ 	.string	"-arch sm_100 -m 64 "



//--------------------- .note.nv.cuinfo           --------------------------
	.section	.note.nv.cuinfo,"",@"SHT_NOTE"
	.sectionflags	@"SHF_NOTE_NV_CUINFO"
        /*0018*/ 	.short	0x0002
        /*001a*/ 	.short	0x0064
        /*001c*/ 	.short	0x0082
	.zero		2


//--------------------- .nv.info                  --------------------------
	.section	.nv.info,"",@"SHT_CUDA_INFO"
	.align	4


	//----- nvinfo : EIATTR_REGCOUNT
	.align		4
        /*0000*/ 	.byte	0x04, 0x2f
        /*0002*/ 	.short	(.L_4 - .L_3)
	.align		4
.L_3:
        /*0004*/ 	.word	index@(_Z6warmupv)
        /*0008*/ 	.word	0x00000004


	//----- nvinfo : EIATTR_FRAME_SIZE
	.align		4
.L_4:
        /*000c*/ 	.byte	0x04, 0x11
        /*000e*/ 	.short	(.L_6 - .L_5)
	.align		4
.L_5:
        /*0010*/ 	.word	index@(_Z6warmupv)
        /*0014*/ 	.word	0x00000000


	//----- nvinfo : EIATTR_REGCOUNT
	.align		4
.L_6:
        /*0018*/ 	.byte	0x04, 0x2f
        /*001a*/ 	.short	(.L_8 - .L_7)
	.align		4
.L_7:
        /*001c*/ 	.word	index@(_Z18oddEvenSharedDebugPii)
        /*0020*/ 	.word	0x0000001a


	//----- nvinfo : EIATTR_FRAME_SIZE
	.align		4
.L_8:
        /*0024*/ 	.byte	0x04, 0x11
        /*0026*/ 	.short	(.L_10 - .L_9)
	.align		4
.L_9:
        /*0028*/ 	.word	index@(_Z18oddEvenSharedDebugPii)
        /*002c*/ 	.word	0x00000008


	//----- nvinfo : EIATTR_MIN_STACK_SIZE
	.align		4
.L_10:
        /*0030*/ 	.byte	0x04, 0x12
        /*0032*/ 	.short	(.L_12 - .L_11)
	.align		4
.L_11:
        /*0034*/ 	.word	index@(_Z18oddEvenSharedDebugPii)
        /*0038*/ 	.word	0x00000008


	//----- nvinfo : EIATTR_MIN_STACK_SIZE
	.align		4
.L_12:
        /*003c*/ 	.byte	0x04, 0x12
        /*003e*/ 	.short	(.L_14 - .L_13)
	.align		4
.L_13:
        /*0040*/ 	.word	index@(_Z6warmupv)
        /*0044*/ 	.word	0x00000000
.L_14:


//--------------------- .nv.compat                --------------------------
	.section	.nv.compat,"",@"SHT_CUDA_COMPAT_INFO"
	.align	4
        /*0000*/ 	.byte	0x02, 0x09, 0x00, 0x00, 0x02, 0x02, 0x01, 0x00, 0x02, 0x05, 0x05, 0x00, 0x03, 0x07, 0x01, 0x01
        /*0010*/ 	.byte	0x02, 0x03, 0x00, 0x00, 0x02, 0x06, 0x01, 0x00, 0x04, 0x0b, 0x08, 0x00, 0x09, 0x00, 0x00, 0x00
        /*0020*/ 	.byte	0x00, 0x00, 0x00, 0x00


//--------------------- .nv.info._Z18oddEvenSharedDebugPii --------------------------
	.section	.nv.info._Z18oddEvenSharedDebugPii,"",@"SHT_CUDA_INFO"
	.sectionflags	@""
	.align	4


	//----- nvinfo : EIATTR_CUDA_API_VERSION
	.align		4
        /*0000*/ 	.byte	0x04, 0x37
        /*0002*/ 	.short	(.L_16 - .L_15)
.L_15:
        /*0004*/ 	.word	0x00000082


	//----- nvinfo : EIATTR_KPARAM_INFO
	.align		4
.L_16:
        /*0008*/ 	.byte	0x04, 0x17
        /*000a*/ 	.short	(.L_18 - .L_17)
.L_17:
        /*000c*/ 	.word	0x00000000
        /*0010*/ 	.short	0x0001
        /*0012*/ 	.short	0x0008
        /*0014*/ 	.byte	0x00, 0xf0, 0x11, 0x00


	//----- nvinfo : EIATTR_KPARAM_INFO
	.align		4
.L_18:
        /*0018*/ 	.byte	0x04, 0x17
        /*001a*/ 	.short	(.L_20 - .L_19)
.L_19:
        /*001c*/ 	.word	0x00000000
        /*0020*/ 	.short	0x0000
        /*0022*/ 	.short	0x0000
        /*0024*/ 	.byte	0x00, 0xf5, 0x21, 0x00


	//----- nvinfo : EIATTR_SPARSE_MMA_MASK
	.align		4
.L_20:
        /*0028*/ 	.byte	0x03, 0x50
        /*002a*/ 	.short	0x0000


	//----- nvinfo : EIATTR_MAXREG_COUNT
	.align		4
        /*002c*/ 	.byte	0x03, 0x1b
        /*002e*/ 	.short	0x00ff


	//----- nvinfo : EIATTR_NUM_BARRIERS
	.align		4
        /*0030*/ 	.byte	0x02, 0x4c
        /*0032*/ 	.byte	0x01
	.zero		1


	//----- nvinfo : EIATTR_EXTERNS
	.align		4
        /*0034*/ 	.byte	0x04, 0x0f
        /*0036*/ 	.short	(.L_22 - .L_21)


	//   ....[0]....
	.align		4
.L_21:
        /*0038*/ 	.word	index@(vprintf)


	//----- nvinfo : EIATTR_MERCURY_ISA_VERSION
	.align		4
.L_22:
        /*003c*/ 	.byte	0x03, 0x5f
        /*003e*/ 	.short	0x0101


	//----- nvinfo : EIATTR_VRC_CTA_INIT_COUNT
	.align		4
        /*0040*/ 	.byte	0x02, 0x4a
	.zero		1
	.zero		1


	//----- nvinfo : EIATTR_SYSCALL_OFFSETS
	.align		4
        /*0044*/ 	.byte	0x04, 0x46
        /*0046*/ 	.short	(.L_24 - .L_23)


	//   ....[0]....
.L_23:
        /*0048*/ 	.word	0x00000460


	//   ....[1]....
        /*004c*/ 	.word	0x00000630


	//   ....[2]....
        /*0050*/ 	.word	0x000006d0


	//   ....[3]....
        /*0054*/ 	.word	0x00000770


	//   ....[4]....
        /*0058*/ 	.word	0x00000810


	//   ....[5]....
        /*005c*/ 	.word	0x000009e0


	//   ....[6]....
        /*0060*/ 	.word	0x00000ae0


	//   ....[7]....
        /*0064*/ 	.word	0x00000ba0


	//   ....[8]....
        /*0068*/ 	.word	0x00000c20


	//----- nvinfo : EIATTR_EXIT_INSTR_OFFSETS
	.align		4
.L_24:
        /*006c*/ 	.byte	0x04, 0x1c
        /*006e*/ 	.short	(.L_26 - .L_25)


	//   ....[0]....
.L_25:
        /*0070*/ 	.word	0x00000d40


	//   ....[1]....
        /*0074*/ 	.word	0x00000d70


	//----- nvinfo : EIATTR_CRS_STACK_SIZE
	.align		4
.L_26:
        /*0078*/ 	.byte	0x04, 0x1e
        /*007a*/ 	.short	(.L_28 - .L_27)
.L_27:
        /*007c*/ 	.word	0x00000000


	//----- nvinfo : EIATTR_CBANK_PARAM_SIZE
	.align		4
.L_28:
        /*0080*/ 	.byte	0x03, 0x19
        /*0082*/ 	.short	0x000c


	//----- nvinfo : EIATTR_PARAM_CBANK
	.align		4
        /*0084*/ 	.byte	0x04, 0x0a
        /*0086*/ 	.short	(.L_30 - .L_29)
	.align		4
.L_29:
        /*0088*/ 	.word	index@(.nv.constant0._Z18oddEvenSharedDebugPii)
        /*008c*/ 	.short	0x0380
        /*008e*/ 	.short	0x000c


	//----- nvinfo : EIATTR_SW_WAR
	.align		4
.L_30:
        /*0090*/ 	.byte	0x04, 0x36
        /*0092*/ 	.short	(.L_32 - .L_31)
.L_31:
        /*0094*/ 	.word	0x00000008
.L_32:


//--------------------- .nv.info._Z6warmupv       --------------------------
	.section	.nv.info._Z6warmupv,"",@"SHT_CUDA_INFO"
	.sectionflags	@""
	.align	4


	//----- nvinfo : EIATTR_CUDA_API_VERSION
	.align		4
        /*0000*/ 	.byte	0x04, 0x37
        /*0002*/ 	.short	(.L_34 - .L_33)
.L_33:
        /*0004*/ 	.word	0x00000082


	//----- nvinfo : EIATTR_SPARSE_MMA_MASK
	.align		4
.L_34:
        /*0008*/ 	.byte	0x03, 0x50
        /*000a*/ 	.short	0x0000


	//----- nvinfo : EIATTR_MAXREG_COUNT
	.align		4
        /*000c*/ 	.byte	0x03, 0x1b
        /*000e*/ 	.short	0x00ff


	//----- nvinfo : EIATTR_MERCURY_ISA_VERSION
	.align		4
        /*0010*/ 	.byte	0x03, 0x5f
        /*0012*/ 	.short	0x0101


	//----- nvinfo : EIATTR_VRC_CTA_INIT_COUNT
	.align		4
        /*0014*/ 	.byte	0x02, 0x4a
	.zero		1
	.zero		1


	//----- nvinfo : EIATTR_EXIT_INSTR_OFFSETS
	.align		4
        /*0018*/ 	.byte	0x04, 0x1c
        /*001a*/ 	.short	(.L_36 - .L_35)


	//   ....[0]....
.L_35:
        /*001c*/ 	.word	0x00000010


	//----- nvinfo : EIATTR_SW_WAR
	.align		4
.L_36:
        /*0020*/ 	.byte	0x04, 0x36
        /*0022*/ 	.short	(.L_38 - .L_37)
.L_37:
        /*0024*/ 	.word	0x00000008
.L_38:


//--------------------- .nv.callgraph             --------------------------
	.section	.nv.callgraph,"",@"SHT_CUDA_CALLGRAPH"
	.align	4
	.sectionentsize	8
	.align		4
        /*0000*/ 	.word	0x00000000
	.align		4
        /*0004*/ 	.word	0xffffffff
	.align		4
        /*0008*/ 	.word	index@(_Z18oddEvenSharedDebugPii)
	.align		4
        /*000c*/ 	.word	index@(vprintf)
	.align		4
        /*0010*/ 	.word	0x00000000
	.align		4
        /*0014*/ 	.word	0xfffffffe
	.align		4
        /*0018*/ 	.word	0x00000000
	.align		4
        /*001c*/ 	.word	0xfffffffd
	.align		4
        /*0020*/ 	.word	0x00000000
	.align		4
        /*0024*/ 	.word	0xfffffffc


//--------------------- .nv.constant4             --------------------------
	.section	.nv.constant4,"a",@progbits
	.align	8
	.align		8
.nv.constant4:
        /*0000*/ 	.dword	vprintf
	.align		8
        /*0008*/ 	.dword	$str
	.align		8
        /*0010*/ 	.dword	$str$1
	.align		8
        /*0018*/ 	.dword	$str$2


//--------------------- .text._Z18oddEvenSharedDebugPii --------------------------
	.section	.text._Z18oddEvenSharedDebugPii,"ax",@progbits
	.align	128
        .global         _Z18oddEvenSharedDebugPii
        .type           _Z18oddEvenSharedDebugPii,@function
        .size           _Z18oddEvenSharedDebugPii,(.L_x_17 - _Z18oddEvenSharedDebugPii)
        .other          _Z18oddEvenSharedDebugPii,@"STO_CUDA_ENTRY STV_DEFAULT"
_Z18oddEvenSharedDebugPii:
.text._Z18oddEvenSharedDebugPii:
[----:B------:R-:W0:Y:S01]  /*0000*/  LDC R1, c[0x0][0x37c] ;  /* 0x0000df00ff017b82 */ /* 0x000e220000000800 */
[----:B------:R-:W1:Y:S07]  /*0010*/  S2R R22, SR_TID.X ;  /* 0x0000000000167919 */ /* 0x000e6e0000002100 */
[----:B------:R-:W2:Y:S01]  /*0020*/  S2UR UR42, SR_CTAID.X ;  /* 0x00000000002a79c3 */ /* 0x000ea20000002500 */
[----:B------:R-:W3:Y:S01]  /*0030*/  LDCU UR41, c[0x0][0x2fc] ;  /* 0x00005f80ff2977ac */ /* 0x000ee20008000800 */
[----:B0-----:R-:W-:Y:S01]  /*0040*/  VIADD R1, R1, 0xfffffff8 ;  /* 0xfffffff801017836 */ /* 0x001fe20000000000 */
[----:B------:R-:W2:Y:S05]  /*0050*/  LDCU UR43, c[0x0][0x360] ;  /* 0x00006c00ff2b77ac */ /* 0x000eaa0008000800 */
[----:B------:R-:W0:Y:S01]  /*0060*/  LDC.64 R2, c[0x0][0x380] ;  /* 0x0000e000ff027b82 */ /* 0x000e220000000a00 */
[----:B------:R-:W4:Y:S01]  /*0070*/  LDCU UR6, c[0x0][0x388] ;  /* 0x00007100ff0677ac */ /* 0x000f220008000800 */
[----:B------:R-:W5:Y:S01]  /*0080*/  LDCU.64 UR36, c[0x0][0x358] ;  /* 0x00006b00ff2477ac */ /* 0x000f620008000a00 */
[----:B--2---:R-:W-:-:S04]  /*0090*/  UIMAD UR39, UR42, UR43, URZ ;  /* 0x0000002b2a2772a4 */ /* 0x004fc8000f8e02ff */
[----:B------:R-:W-:Y:S01]  /*00a0*/  USHF.L.U32 UR39, UR39, 0x1, URZ ;  /* 0x0000000127277899 */ /* 0x000fe200080006ff */
[----:B-1----:R-:W-:-:S03]  /*00b0*/  IMAD.SHL.U32 R0, R22, 0x2, RZ ;  /* 0x0000000216007824 */ /* 0x002fc600078e00ff */
[----:B----4-:R-:W-:Y:S01]  /*00c0*/  UIADD3 UR44, UPT, UPT, -UR39, UR6, URZ ;  /* 0x00000006272c7290 */ /* 0x010fe2000fffe1ff */
[C---:B------:R-:W-:Y:S02]  /*00d0*/  VIADD R4, R0.reuse, 0x1 ;  /* 0x0000000100047836 */ /* 0x040fe40000000000 */
[----:B------:R-:W-:-:S03]  /*00e0*/  VIADD R5, R0, UR39 ;  /* 0x0000002700057c36 */ /* 0x000fc60008000000 */
[----:B------:R-:W-:Y:S02]  /*00f0*/  ISETP.GE.AND P0, PT, R0, UR44, PT ;  /* 0x0000002c00007c0c */ /* 0x000fe4000bf06270 */
[----:B------:R-:W-:Y:S01]  /*0100*/  ISETP.GE.AND P1, PT, R4, UR44, PT ;  /* 0x0000002c04007c0c */ /* 0x000fe2000bf26270 */
[----:B0-----:R-:W-:-:S10]  /*0110*/  IMAD.WIDE R2, R5, 0x4, R2 ;  /* 0x0000000405027825 */ /* 0x001fd400078e0202 */
[----:B-----5:R-:W2:Y:S04]  /*0120*/  @!P0 LDG.E R5, desc[UR36][R2.64] ;  /* 0x0000002402058981 */ /* 0x020ea8000c1e1900 */
[----:B------:R-:W4:Y:S01]  /*0130*/  @!P1 LDG.E R7, desc[UR36][R2.64+0x4] ;  /* 0x0000042402079981 */ /* 0x000f22000c1e1900 */
[----:B------:R-:W0:Y:S01]  /*0140*/  S2UR UR5, SR_CgaCtaId ;  /* 0x00000000000579c3 */ /* 0x000e220000008800 */
[----:B------:R-:W-:Y:S01]  /*0150*/  UMOV UR4, 0x400 ;  /* 0x0000040000047882 */ /* 0x000fe20000000000 */
[----:B------:R-:W1:Y:S01]  /*0160*/  LDCU UR40, c[0x0][0x2f8] ;  /* 0x00005f00ff2877ac */ /* 0x000e620008000800 */
[----:B------:R-:W-:Y:S01]  /*0170*/  LOP3.LUT R19, RZ, UR39, RZ, 0x33, !PT ;  /* 0x00000027ff137c12 */ /* 0x000fe2000f8e33ff */
[----:B------:R-:W-:-:S04]  /*0180*/  UMOV UR38, URZ ;  /* 0x000000ff00267c82 */ /* 0x000fc80008000000 */
[----:B------:R-:W-:Y:S01]  /*0190*/  VIADD R19, R19, UR6 ;  /* 0x0000000613137c36 */ /* 0x000fe20008000000 */
[----:B0-----:R-:W-:-:S06]  /*01a0*/  ULEA UR4, UR5, UR4, 0x18 ;  /* 0x0000000405047291 */ /* 0x001fcc000f8ec0ff */
[----:B------:R-:W-:Y:S02]  /*01b0*/  LEA R22, R22, UR4, 0x3 ;  /* 0x0000000416167c11 */ /* 0x000fe4000f8e18ff */
[----:B------:R-:W-:-:S13]  /*01c0*/  R2UR UR4, R1 ;  /* 0x00000000010472ca */ /* 0x000fda00000e0000 */
[----:B-1----:R-:W-:-:S04]  /*01d0*/  UIADD3 UR40, UP0, UPT, UR4, UR40, URZ ;  /* 0x0000002804287290 */ /* 0x002fc8000ff1e0ff */
[----:B---3--:R-:W-:Y:S01]  /*01e0*/  UIADD3.X UR41, UPT, UPT, URZ, UR41, URZ, UP0, !UPT ;  /* 0x00000029ff297290 */ /* 0x008fe200087fe4ff */
[----:B--2---:R0:W-:Y:S04]  /*01f0*/  @!P0 STS [R22], R5 ;  /* 0x0000000516008388 */ /* 0x0041e80000000800 */
[----:B----4-:R0:W-:Y:S01]  /*0200*/  @!P1 STS [R22+0x4], R7 ;  /* 0x0000040716009388 */ /* 0x0101e20000000800 */
[----:B------:R-:W-:Y:S06]  /*0210*/  BAR.SYNC.DEFER_BLOCKING 0x0 ;  /* 0x0000000000007b1d */ /* 0x000fec0000010000 */
.L_x_14:
[----:B-1----:R-:W1:Y:S01]  /*0220*/  S2R R4, SR_TID.X ;  /* 0x0000000000047919 */ /* 0x002e620000002100 */
[----:B------:R-:W2:Y:S01]  /*0230*/  LDCU UR45, c[0x0][0x388] ;  /* 0x00007100ff2d77ac */ /* 0x000ea20008000800 */
[----:B------:R-:W-:Y:S01]  /*0240*/  BSSY.RECONVERGENT B0, `(.L_x_0) ;  /* 0x0000010000007945 */ /* 0x000fe20003800200 */
[----:B------:R-:W-:Y:S02]  /*0250*/  ULOP3.LUT UR4, UR38, 0x1, URZ, 0xc0, !UPT ;  /* 0x0000000126047892 */ /* 0x000fe4000f8ec0ff */
[----:B------:R-:W-:Y:S01]  /*0260*/  UIADD3 UR5, UPT, UPT, UR39, 0x1, URZ ;  /* 0x0000000127057890 */ /* 0x000fe2000fffe0ff */
[----:B-1----:R-:W-:-:S04]  /*0270*/  IMAD.SHL.U32 R0, R4, 0x2, RZ ;  /* 0x0000000204007824 */ /* 0x002fc800078e00ff */
[----:B------:R-:W-:-:S04]  /*0280*/  VIADD R0, R0, UR4 ;  /* 0x0000000400007c36 */ /* 0x000fc80008000000 */
[----:B------:R-:W-:-:S05]  /*0290*/  VIADD R2, R0, UR5 ;  /* 0x0000000500027c36 */ /* 0x000fca0008000000 */
[----:B--2---:R-:W-:-:S04]  /*02a0*/  ISETP.GE.AND P0, PT, R2, UR45, PT ;  /* 0x0000002d02007c0c */ /* 0x004fc8000bf06270 */
[----:B------:R-:W-:-:S13]  /*02b0*/  ISETP.GT.U32.OR P0, PT, R0, 0x1e, P0 ;  /* 0x0000001e0000780c */ /* 0x000fda0000704470 */
[----:B------:R-:W-:Y:S05]  /*02c0*/  @P0 BRA `(.L_x_1) ;  /* 0x00000000001c0947 */ /* 0x000fea0003800000 */
[----:B------:R-:W-:-:S05]  /*02d0*/  MOV R3, UR4 ;  /* 0x0000000400037c02 */ /* 0x000fca0008000f00 */
[----:B------:R-:W-:-:S05]  /*02e0*/  IMAD R0, R3, 0x4, R22 ;  /* 0x0000000403007824 */ /* 0x000fca00078e0216 */
[----:B------:R-:W-:Y:S04]  /*02f0*/  LDS R3, [R0] ;  /* 0x0000000000037984 */ /* 0x000fe80000000800 */
[----:B------:R-:W1:Y:S02]  /*0300*/  LDS R2, [R0+0x4] ;  /* 0x0000040000027984 */ /* 0x000e640000000800 */
[----:B-1----:R-:W-:-:S13]  /*0310*/  ISETP.GT.AND P0, PT, R3, R2, PT ;  /* 0x000000020300720c */ /* 0x002fda0003f04270 */
[----:B------:R1:W-:Y:S04]  /*0320*/  @P0 STS [R0], R2 ;  /* 0x0000000200000388 */ /* 0x0003e80000000800 */
[----:B------:R1:W-:Y:S02]  /*0330*/  @P0 STS [R0+0x4], R3 ;  /* 0x0000040300000388 */ /* 0x0003e40000000800 */
.L_x_1:
[----:B------:R-:W-:Y:S05]  /*0340*/  BSYNC.RECONVERGENT B0 ;  /* 0x0000000000007941 */ /* 0x000fea0003800200 */
.L_x_0:
[----:B------:R-:W-:Y:S01]  /*0350*/  BAR.SYNC.DEFER_BLOCKING 0x0 ;  /* 0x0000000000007b1d */ /* 0x000fe20000010000 */
[----:B------:R-:W-:-:S13]  /*0360*/  ISETP.NE.AND P0, PT, R4, RZ, PT ;  /* 0x000000ff0400720c */ /* 0x000fda0003f05270 */
[----:B------:R-:W-:Y:S05]  /*0370*/  @P0 BRA `(.L_x_2) ;  /* 0x00000008002c0947 */ /* 0x000fea0003800000 */
[----:B------:R-:W-:Y:S01]  /*0380*/  IMAD.U32 R8, RZ, RZ, UR42 ;  /* 0x0000002aff087e24 */ /* 0x000fe2000f8e00ff */
[----:B------:R-:W2:Y:S01]  /*0390*/  LDCU.64 UR4, c[0x4][0x8] ;  /* 0x01000100ff0477ac */ /* 0x000ea20008000a00 */
[----:B------:R-:W-:Y:S01]  /*03a0*/  IMAD.U32 R9, RZ, RZ, UR38 ;  /* 0x00000026ff097e24 */ /* 0x000fe2000f8e00ff */
[----:B-1----:R-:W-:Y:S01]  /*03b0*/  MOV R0, 0x0 ;  /* 0x0000000000007802 */ /* 0x002fe20000000f00 */
[----:B------:R-:W-:Y:S01]  /*03c0*/  IMAD.U32 R16, RZ, RZ, UR45 ;  /* 0x0000002dff107e24 */ /* 0x000fe2000f8e00ff */
[----:B0-----:R-:W-:Y:S01]  /*03d0*/  MOV R7, UR41 ;  /* 0x0000002900077c02 */ /* 0x001fe20008000f00 */
[----:B------:R-:W-:Y:S01]  /*03e0*/  IMAD.U32 R6, RZ, RZ, UR40 ;  /* 0x00000028ff067e24 */ /* 0x000fe2000f8e00ff */
[----:B------:R0:W-:Y:S01]  /*03f0*/  STL.64 [R1], R8 ;  /* 0x0000000801007387 */ /* 0x0001e20000100a00 */
[----:B------:R1:W3:Y:S01]  /*0400*/  LDC.64 R2, c[0x4][R0] ;  /* 0x0100000000027b82 */ /* 0x0002e20000000a00 */
[----:B------:R-:W-:-:S04]  /*0410*/  ISETP.LE.AND P0, PT, R16, UR39, PT ;  /* 0x0000002710007c0c */ /* 0x000fc8000bf03270 */
[----:B-1----:R-:W-:Y:S01]  /*0420*/  P2R R0, PR, RZ, 0x1 ;  /* 0x00000001ff007803 */ /* 0x002fe20000000000 */
[----:B--2---:R-:W-:Y:S02]  /*0430*/  IMAD.U32 R4, RZ, RZ, UR4 ;  /* 0x00000004ff047e24 */ /* 0x004fe4000f8e00ff */
[----:B0-----:R-:W-:-:S07]  /*0440*/  IMAD.U32 R5, RZ, RZ, UR5 ;  /* 0x00000005ff057e24 */ /* 0x001fce000f8e00ff */
[----:B------:R-:W-:-:S07]  /*0450*/  LEPC R20, `(.L_x_3) ;  /* 0x000000001014794e */ /* 0x000fce0000000000 */
[----:B---3--:R-:W-:Y:S05]  /*0460*/  CALL.ABS.NOINC R2 ;  /* 0x0000000002007343 */ /* 0x008fea0003c00000 */
.L_x_3:
[----:B------:R-:W-:-:S13]  /*0470*/  ISETP.LE.AND P6, PT, R16, UR39, PT ;  /* 0x0000002710007c0c */ /* 0x000fda000bfc3270 */
[----:B------:R-:W-:Y:S05]  /*0480*/  @P6 BRA `(.L_x_4) ;  /* 0x0000000400c86947 */ /* 0x000fea0003800000 */
[----:B------:R-:W-:Y:S01]  /*0490*/  ISETP.GE.U32.AND P0, PT, R19, 0x3, PT ;  /* 0x000000031300780c */ /* 0x000fe20003f06070 */
[----:B------:R-:W-:-:S12]  /*04a0*/  IMAD.MOV.U32 R2, RZ, RZ, RZ ;  /* 0x000000ffff027224 */ /* 0x000fd800078e00ff */
[----:B------:R-:W-:Y:S05]  /*04b0*/  @!P0 BRA `(.L_x_5) ;  /* 0x0000000000f48947 */ /* 0x000fea0003800000 */
[----:B------:R-:W0:Y:S01]  /*04c0*/  S2UR UR5, SR_CgaCtaId ;  /* 0x00000000000579c3 */ /* 0x000e220000008800 */
[----:B------:R-:W-:Y:S01]  /*04d0*/  VIMNMX.U32 R0, PT, PT, R19, 0x1f, PT ;  /* 0x0000001f13007848 */ /* 0x000fe20003fe0000 */
[----:B------:R-:W-:Y:S01]  /*04e0*/  UMOV UR4, 0x400 ;  /* 0x0000040000047882 */ /* 0x000fe20000000000 */
[----:B------:R-:W-:Y:S03]  /*04f0*/  BSSY.RECONVERGENT B6, `(.L_x_6) ;  /* 0x0000036000067945 */ /* 0x000fe60003800200 */
[----:B------:R-:W-:-:S05]  /*0500*/  VIADD R0, R0, 0x1 ;  /* 0x0000000100007836 */ /* 0x000fca0000000000 */
[----:B------:R-:W-:-:S05]  /*0510*/  LOP3.LUT R0, R0, 0x3c, RZ, 0xc0, !PT ;  /* 0x0000003c00007812 */ /* 0x000fca00078ec0ff */
[----:B------:R-:W-:Y:S01]  /*0520*/  IMAD.MOV R18, RZ, RZ, -R0 ;  /* 0x000000ffff127224 */ /* 0x000fe200078e0a00 */
[----:B0-----:R-:W-:-:S04]  /*0530*/  ULEA UR4, UR5, UR4, 0x18 ;  /* 0x0000000405047291 */ /* 0x001fc8000f8ec0ff */
[----:B------:R-:W-:-:S06]  /*0540*/  UIADD3 UR4, UPT, UPT, UR4, 0x8, URZ ;  /* 0x0000000804047890 */ /* 0x000fcc000fffe0ff */
[----:B------:R-:W-:-:S07]  /*0550*/  IMAD.U32 R17, RZ, RZ, UR4 ;  /* 0x00000004ff117e24 */ /* 0x000fce000f8e00ff */
.L_x_11:
[----:B------:R-:W0:Y:S01]  /*0560*/  LDS R0, [R17+-0x8] ;  /* 0xfffff80011007984 */ /* 0x000e220000000800 */
[----:B------:R-:W-:Y:S01]  /*0570*/  MOV R16, 0x0 ;  /* 0x0000000000107802 */ /* 0x000fe20000000f00 */
[----:B------:R-:W1:Y:S01]  /*0580*/  LDCU.64 UR4, c[0x4][0x10] ;  /* 0x01000200ff0477ac */ /* 0x000e620008000a00 */
[----:B------:R-:W-:Y:S01]  /*0590*/  VIADD R18, R18, 0x4 ;  /* 0x0000000412127836 */ /* 0x000fe20000000000 */
[----:B------:R-:W-:Y:S01]  /*05a0*/  MOV R6, UR40 ;  /* 0x0000002800067c02 */ /* 0x000fe20008000f00 */
[----:B------:R2:W3:Y:S01]  /*05b0*/  LDC.64 R2, c[0x4][R16] ;  /* 0x0100000010027b82 */ /* 0x0004e20000000a00 */
[----:B------:R-:W-:Y:S02]  /*05c0*/  IMAD.U32 R7, RZ, RZ, UR41 ;  /* 0x00000029ff077e24 */ /* 0x000fe4000f8e00ff */
[----:B------:R-:W-:-:S04]  /*05d0*/  ISETP.NE.AND P0, PT, R18, RZ, PT ;  /* 0x000000ff1200720c */ /* 0x000fc80003f05270 */
[----:B------:R-:W-:Y:S01]  /*05e0*/  P2R R23, PR, RZ, 0x1 ;  /* 0x00000001ff177803 */ /* 0x000fe20000000000 */
[----:B-1----:R-:W-:Y:S02]  /*05f0*/  IMAD.U32 R4, RZ, RZ, UR4 ;  /* 0x00000004ff047e24 */ /* 0x002fe4000f8e00ff */
[----:B------:R-:W-:Y:S01]  /*0600*/  IMAD.U32 R5, RZ, RZ, UR5 ;  /* 0x00000005ff057e24 */ /* 0x000fe2000f8e00ff */
[----:B0-----:R2:W-:Y:S06]  /*0610*/  STL [R1], R0 ;  /* 0x0000000001007387 */ /* 0x0015ec0000100800 */
[----:B------:R-:W-:-:S07]  /*0620*/  LEPC R20, `(.L_x_7) ;  /* 0x000000001014794e */ /* 0x000fce0000000000 */
[----:B--23--:R-:W-:Y:S05]  /*0630*/  CALL.ABS.NOINC R2 ;  /* 0x0000000002007343 */ /* 0x00cfea0003c00000 */
.L_x_7:
[----:B------:R-:W0:Y:S01]  /*0640*/  LDS R0, [R17+-0x4] ;  /* 0xfffffc0011007984 */ /* 0x000e220000000800 */
[----:B------:R1:W2:Y:S01]  /*0650*/  LDC.64 R2, c[0x4][R16] ;  /* 0x0100000010027b82 */ /* 0x0002a20000000a00 */
[----:B------:R-:W3:Y:S01]  /*0660*/  LDCU.64 UR4, c[0x4][0x10] ;  /* 0x01000200ff0477ac */ /* 0x000ee20008000a00 */
[----:B------:R-:W-:Y:S02]  /*0670*/  IMAD.U32 R6, RZ, RZ, UR40 ;  /* 0x00000028ff067e24 */ /* 0x000fe4000f8e00ff */
[----:B------:R-:W-:Y:S02]  /*0680*/  IMAD.U32 R7, RZ, RZ, UR41 ;  /* 0x00000029ff077e24 */ /* 0x000fe4000f8e00ff */
[----:B---3--:R-:W-:Y:S02]  /*0690*/  IMAD.U32 R4, RZ, RZ, UR4 ;  /* 0x00000004ff047e24 */ /* 0x008fe4000f8e00ff */
[----:B------:R-:W-:Y:S01]  /*06a0*/  IMAD.U32 R5, RZ, RZ, UR5 ;  /* 0x00000005ff057e24 */ /* 0x000fe2000f8e00ff */
[----:B0-----:R1:W-:Y:S06]  /*06b0*/  STL [R1], R0 ;  /* 0x0000000001007387 */ /* 0x0013ec0000100800 */
[----:B------:R-:W-:-:S07]  /*06c0*/  LEPC R20, `(.L_x_8) ;  /* 0x000000001014794e */ /* 0x000fce0000000000 */
[----:B-12---:R-:W-:Y:S05]  /*06d0*/  CALL.ABS.NOINC R2 ;  /* 0x0000000002007343 */ /* 0x006fea0003c00000 */
.L_x_8:
[----:B------:R-:W0:Y:S01]  /*06e0*/  LDS R0, [R17] ;  /* 0x0000000011007984 */ /* 0x000e220000000800 */
[----:B------:R1:W2:Y:S01]  /*06f0*/  LDC.64 R2, c[0x4][R16] ;  /* 0x0100000010027b82 */ /* 0x0002a20000000a00 */
[----:B------:R-:W3:Y:S01]  /*0700*/  LDCU.64 UR4, c[0x4][0x10] ;  /* 0x01000200ff0477ac */ /* 0x000ee20008000a00 */
[----:B------:R-:W-:Y:S02]  /*0710*/  IMAD.U32 R6, RZ, RZ, UR40 ;  /* 0x00000028ff067e24 */ /* 0x000fe4000f8e00ff */
[----:B------:R-:W-:Y:S02]  /*0720*/  IMAD.U32 R7, RZ, RZ, UR41 ;  /* 0x00000029ff077e24 */ /* 0x000fe4000f8e00ff */
[----:B---3--:R-:W-:Y:S01]  /*0730*/  IMAD.U32 R4, RZ, RZ, UR4 ;  /* 0x00000004ff047e24 */ /* 0x008fe2000f8e00ff */
[----:B------:R-:W-:Y:S01]  /*0740*/  MOV R5, UR5 ;  /* 0x0000000500057c02 */ /* 0x000fe20008000f00 */
[----:B0-----:R1:W-:Y:S06]  /*0750*/  STL [R1], R0 ;  /* 0x0000000001007387 */ /* 0x0013ec0000100800 */
[----:B------:R-:W-:-:S07]  /*0760*/  LEPC R20, `(.L_x_9) ;  /* 0x000000001014794e */ /* 0x000fce0000000000 */
[----:B-12---:R-:W-:Y:S05]  /*0770*/  CALL.ABS.NOINC R2 ;  /* 0x0000000002007343 */ /* 0x006fea0003c00000 */
.L_x_9:
[----:B------:R-:W0:Y:S01]  /*0780*/  LDS R0, [R17+0x4] ;  /* 0x0000040011007984 */ /* 0x000e220000000800 */
        /* <DEDUP_REMOVED lines=9> */
.L_x_10:
[----:B------:R-:W-:Y:S02]  /*0820*/  ISETP.NE.AND P6, PT, R23, RZ, PT ;  /* 0x000000ff1700720c */ /* 0x000fe40003fc5270 */
[----:B------:R-:W-:-:S11]  /*0830*/  IADD3 R17, PT, PT, R17, 0x10, RZ ;  /* 0x0000001011117810 */ /* 0x000fd60007ffe0ff */
[----:B------:R-:W-:Y:S05]  /*0840*/  @P6 BRA `(.L_x_11) ;  /* 0xfffffffc00446947 */ /* 0x000fea000383ffff */
[----:B------:R-:W-:Y:S05]  /*0850*/  BSYNC.RECONVERGENT B6 ;  /* 0x0000000000067941 */ /* 0x000fea0003800200 */
.L_x_6:
[----:B------:R-:W-:-:S05]  /*0860*/  VIMNMX.U32 R0, PT, PT, R19, 0x1f, PT ;  /* 0x0000001f13007848 */ /* 0x000fca0003fe0000 */
[----:B------:R-:W-:-:S05]  /*0870*/  VIADD R0, R0, 0x1 ;  /* 0x0000000100007836 */ /* 0x000fca0000000000 */
[----:B------:R-:W-:-:S07]  /*0880*/  LOP3.LUT R2, R0, 0x3c, RZ, 0xc0, !PT ;  /* 0x0000003c00027812 */ /* 0x000fce00078ec0ff */
.L_x_5:
[----:B------:R-:W-:-:S05]  /*0890*/  VIMNMX.U32 R16, PT, PT, R19, 0x1f, PT ;  /* 0x0000001f13107848 */ /* 0x000fca0003fe0000 */
[----:B------:R-:W-:-:S05]  /*08a0*/  VIADD R16, R16, 0x1 ;  /* 0x0000000110107836 */ /* 0x000fca0000000000 */
[----:B------:R-:W-:-:S04]  /*08b0*/  LOP3.LUT R17, R16, 0x3, RZ, 0xc0, !PT ;  /* 0x0000000310117812 */ /* 0x000fc800078ec0ff */
[----:B------:R-:W-:-:S13]  /*08c0*/  ISETP.NE.AND P0, PT, R17, RZ, PT ;  /* 0x000000ff1100720c */ /* 0x000fda0003f05270 */
[----:B------:R-:W-:Y:S05]  /*08d0*/  @!P0 BRA `(.L_x_4) ;  /* 0x0000000000b48947 */ /* 0x000fea0003800000 */
[----:B------:R-:W0:Y:S01]  /*08e0*/  S2UR UR5, SR_CgaCtaId ;  /* 0x00000000000579c3 */ /* 0x000e220000008800 */
[----:B------:R-:W-:Y:S01]  /*08f0*/  UMOV UR4, 0x400 ;  /* 0x0000040000047882 */ /* 0x000fe20000000000 */
[----:B------:R-:W-:Y:S01]  /*0900*/  MOV R8, 0x0 ;  /* 0x0000000000087802 */ /* 0x000fe20000000f00 */
[----:B------:R-:W-:Y:S01]  /*0910*/  IMAD.U32 R6, RZ, RZ, UR40 ;  /* 0x00000028ff067e24 */ /* 0x000fe2000f8e00ff */
[----:B------:R-:W-:Y:S01]  /*0920*/  ISETP.NE.AND P0, PT, R17, 0x1, PT ;  /* 0x000000011100780c */ /* 0x000fe20003f05270 */
[----:B------:R-:W-:-:S03]  /*0930*/  IMAD.U32 R7, RZ, RZ, UR41 ;  /* 0x00000029ff077e24 */ /* 0x000fc6000f8e00ff */
[----:B------:R-:W1:Y:S01]  /*0940*/  LDC.64 R8, c[0x4][R8] ;  /* 0x0100000008087b82 */ /* 0x000e620000000a00 */
[----:B0-----:R-:W-:-:S06]  /*0950*/  ULEA UR4, UR5, UR4, 0x18 ;  /* 0x0000000405047291 */ /* 0x001fcc000f8ec0ff */
[----:B------:R-:W-:-:S05]  /*0960*/  LEA R2, R2, UR4, 0x2 ;  /* 0x0000000402027c11 */ /* 0x000fca000f8e10ff */
[----:B------:R-:W0:Y:S01]  /*0970*/  LDS R0, [R2] ;  /* 0x0000000002007984 */ /* 0x000e220000000800 */
[----:B------:R-:W2:Y:S02]  /*0980*/  LDCU.64 UR4, c[0x4][0x10] ;  /* 0x01000200ff0477ac */ /* 0x000ea40008000a00 */
[----:B--2---:R-:W-:Y:S02]  /*0990*/  IMAD.U32 R4, RZ, RZ, UR4 ;  /* 0x00000004ff047e24 */ /* 0x004fe4000f8e00ff */
[----:B------:R-:W-:Y:S01]  /*09a0*/  IMAD.U32 R5, RZ, RZ, UR5 ;  /* 0x00000005ff057e24 */ /* 0x000fe2000f8e00ff */
[----:B0-----:R0:W-:Y:S02]  /*09b0*/  STL [R1], R0 ;  /* 0x0000000001007387 */ /* 0x0011e40000100800 */
[----:B01----:R-:W-:-:S07]  /*09c0*/  P2R R0, PR, RZ, 0x1 ;  /* 0x00000001ff007803 */ /* 0x003fce0000000000 */
[----:B------:R-:W-:-:S07]  /*09d0*/  LEPC R20, `(.L_x_12) ;  /* 0x000000001014794e */ /* 0x000fce0000000000 */
[----:B------:R-:W-:Y:S05]  /*09e0*/  CALL.ABS.NOINC R8 ;  /* 0x0000000008007343 */ /* 0x000fea0003c00000 */
.L_x_12:
[----:B------:R-:W-:-:S13]  /*09f0*/  ISETP.NE.AND P6, PT, R17, 0x1, PT ;  /* 0x000000011100780c */ /* 0x000fda0003fc5270 */
[----:B------:R-:W-:Y:S05]  /*0a00*/  @!P6 BRA `(.L_x_4) ;  /* 0x000000000068e947 */ /* 0x000fea0003800000 */
[----:B------:R-:W0:Y:S01]  /*0a10*/  LDS R0, [R2+0x4] ;  /* 0x0000040002007984 */ /* 0x000e220000000800 */
[----:B------:R-:W-:Y:S01]  /*0a20*/  MOV R17, 0x0 ;  /* 0x0000000000117802 */ /* 0x000fe20000000f00 */
[----:B------:R-:W1:Y:S01]  /*0a30*/  LDCU.64 UR4, c[0x4][0x10] ;  /* 0x01000200ff0477ac */ /* 0x000e620008000a00 */
[----:B------:R-:W-:Y:S01]  /*0a40*/  LOP3.LUT R16, R16, 0x3, RZ, 0xc0, !PT ;  /* 0x0000000310107812 */ /* 0x000fe200078ec0ff */
[----:B------:R-:W-:Y:S01]  /*0a50*/  IMAD.U32 R6, RZ, RZ, UR40 ;  /* 0x00000028ff067e24 */ /* 0x000fe2000f8e00ff */
[----:B------:R2:W3:Y:S01]  /*0a60*/  LDC.64 R8, c[0x4][R17] ;  /* 0x0100000011087b82 */ /* 0x0004e20000000a00 */
[----:B------:R-:W-:Y:S01]  /*0a70*/  IMAD.U32 R7, RZ, RZ, UR41 ;  /* 0x00000029ff077e24 */ /* 0x000fe2000f8e00ff */
[----:B------:R-:W-:Y:S02]  /*0a80*/  ISETP.NE.AND P0, PT, R16, 0x2, PT ;  /* 0x000000021000780c */ /* 0x000fe40003f05270 */
[----:B-1----:R-:W-:Y:S01]  /*0a90*/  MOV R4, UR4 ;  /* 0x0000000400047c02 */ /* 0x002fe20008000f00 */
[----:B------:R-:W-:Y:S01]  /*0aa0*/  IMAD.U32 R5, RZ, RZ, UR5 ;  /* 0x00000005ff057e24 */ /* 0x000fe2000f8e00ff */
[----:B0-----:R0:W-:Y:S02]  /*0ab0*/  STL [R1], R0 ;  /* 0x0000000001007387 */ /* 0x0011e40000100800 */
[----:B0-2---:R-:W-:-:S07]  /*0ac0*/  P2R R0, PR, RZ, 0x1 ;  /* 0x00000001ff007803 */ /* 0x005fce0000000000 */
[----:B------:R-:W-:-:S07]  /*0ad0*/  LEPC R20, `(.L_x_13) ;  /* 0x000000001014794e */ /* 0x000fce0000000000 */
[----:B---3--:R-:W-:Y:S05]  /*0ae0*/  CALL.ABS.NOINC R8 ;  /* 0x0000000008007343 */ /* 0x008fea0003c00000 */
.L_x_13:
[----:B------:R-:W-:-:S13]  /*0af0*/  ISETP.NE.AND P6, PT, R16, 0x2, PT ;  /* 0x000000021000780c */ /* 0x000fda0003fc5270 */
[----:B------:R-:W-:Y:S05]  /*0b00*/  @!P6 BRA `(.L_x_4) ;  /* 0x000000000028e947 */ /* 0x000fea0003800000 */
[----:B------:R-:W0:Y:S01]  /*0b10*/  LDS R2, [R2+0x8] ;  /* 0x0000080002027984 */ /* 0x000e220000000800 */
[----:B------:R1:W2:Y:S01]  /*0b20*/  LDC.64 R8, c[0x4][R17] ;  /* 0x0100000011087b82 */ /* 0x0002a20000000a00 */
[----:B------:R-:W3:Y:S01]  /*0b30*/  LDCU.64 UR4, c[0x4][0x10] ;  /* 0x01000200ff0477ac */ /* 0x000ee20008000a00 */
[----:B------:R-:W-:Y:S01]  /*0b40*/  IMAD.U32 R6, RZ, RZ, UR40 ;  /* 0x00000028ff067e24 */ /* 0x000fe2000f8e00ff */
[----:B------:R-:W-:Y:S01]  /*0b50*/  MOV R7, UR41 ;  /* 0x0000002900077c02 */ /* 0x000fe20008000f00 */
[----:B---3--:R-:W-:Y:S02]  /*0b60*/  IMAD.U32 R4, RZ, RZ, UR4 ;  /* 0x00000004ff047e24 */ /* 0x008fe4000f8e00ff */
[----:B------:R-:W-:Y:S01]  /*0b70*/  IMAD.U32 R5, RZ, RZ, UR5 ;  /* 0x00000005ff057e24 */ /* 0x000fe2000f8e00ff */
[----:B0-----:R1:W-:Y:S06]  /*0b80*/  STL [R1], R2 ;  /* 0x0000000201007387 */ /* 0x0013ec0000100800 */
[----:B------:R-:W-:-:S07]  /*0b90*/  LEPC R20, `(.L_x_4) ;  /* 0x000000001014794e */ /* 0x000fce0000000000 */
[----:B-12---:R-:W-:Y:S05]  /*0ba0*/  CALL.ABS.NOINC R8 ;  /* 0x0000000008007343 */ /* 0x006fea0003c00000 */
.L_x_4:
[----:B------:R-:W-:Y:S01]  /*0bb0*/  MOV R0, 0x0 ;  /* 0x0000000000007802 */ /* 0x000fe20000000f00 */
[----:B------:R-:W0:Y:S01]  /*0bc0*/  LDCU.64 UR4, c[0x4][0x18] ;  /* 0x01000300ff0477ac */ /* 0x000e220008000a00 */
[----:B------:R-:W-:Y:S02]  /*0bd0*/  CS2R R6, SRZ ;  /* 0x0000000000067805 */ /* 0x000fe4000001ff00 */
[----:B------:R1:W2:Y:S01]  /*0be0*/  LDC.64 R2, c[0x4][R0] ;  /* 0x0100000000027b82 */ /* 0x0002a20000000a00 */
[----:B0-----:R-:W-:Y:S02]  /*0bf0*/  IMAD.U32 R4, RZ, RZ, UR4 ;  /* 0x00000004ff047e24 */ /* 0x001fe4000f8e00ff */
[----:B-1----:R-:W-:-:S07]  /*0c00*/  IMAD.U32 R5, RZ, RZ, UR5 ;  /* 0x00000005ff057e24 */ /* 0x002fce000f8e00ff */
[----:B------:R-:W-:-:S07]  /*0c10*/  LEPC R20, `(.L_x_2) ;  /* 0x000000001014794e */ /* 0x000fce0000000000 */
[----:B--2---:R-:W-:Y:S05]  /*0c20*/  CALL.ABS.NOINC R2 ;  /* 0x0000000002007343 */ /* 0x004fea0003c00000 */
.L_x_2:
[----:B------:R-:W-:Y:S05]  /*0c30*/  WARPSYNC.ALL ;  /* 0x0000000000007948 */ /* 0x000fea0003800000 */
[----:B------:R-:W-:Y:S01]  /*0c40*/  BAR.SYNC.DEFER_BLOCKING 0x0 ;  /* 0x0000000000007b1d */ /* 0x000fe20000010000 */
[----:B------:R-:W-:-:S04]  /*0c50*/  UIADD3 UR38, UPT, UPT, UR38, 0x1, URZ ;  /* 0x0000000126267890 */ /* 0x000fc8000fffe0ff */
[----:B------:R-:W-:-:S09]  /*0c60*/  UISETP.NE.AND UP0, UPT, UR38, 0x20, UPT ;  /* 0x000000202600788c */ /* 0x000fd2000bf05270 */
[----:B------:R-:W-:Y:S05]  /*0c70*/  BRA.U UP0, `(.L_x_14) ;  /* 0xfffffff500687547 */ /* 0x000fea000b83ffff */
[----:B-1----:R-:W1:Y:S01]  /*0c80*/  S2R R0, SR_TID.X ;  /* 0x0000000000007919 */ /* 0x002e620000002100 */
[----:B------:R-:W2:Y:S01]  /*0c90*/  LDC.64 R2, c[0x0][0x380] ;  /* 0x0000e000ff027b82 */ /* 0x000ea20000000a00 */
[----:B------:R-:W-:-:S04]  /*0ca0*/  UIMAD UR4, UR42, UR43, URZ ;  /* 0x0000002b2a0472a4 */ /* 0x000fc8000f8e02ff */
[----:B------:R-:W-:Y:S01]  /*0cb0*/  USHF.L.U32 UR4, UR4, 0x1, URZ ;  /* 0x0000000104047899 */ /* 0x000fe200080006ff */
[----:B-1----:R-:W-:-:S05]  /*0cc0*/  IMAD.SHL.U32 R0, R0, 0x2, RZ ;  /* 0x0000000200007824 */ /* 0x002fca00078e00ff */
[C---:B0-----:R-:W-:Y:S01]  /*0cd0*/  VIADD R7, R0.reuse, UR4 ;  /* 0x0000000400077c36 */ /* 0x041fe20008000000 */
[C---:B------:R-:W-:Y:S01]  /*0ce0*/  ISETP.GE.AND P0, PT, R0.reuse, UR44, PT ;  /* 0x0000002c00007c0c */ /* 0x040fe2000bf06270 */
[----:B------:R-:W-:Y:S02]  /*0cf0*/  VIADD R0, R0, 0x1 ;  /* 0x0000000100007836 */ /* 0x000fe40000000000 */
[----:B--2---:R-:W-:-:S03]  /*0d00*/  IMAD.WIDE R2, R7, 0x4, R2 ;  /* 0x0000000407027825 */ /* 0x004fc600078e0202 */
[----:B------:R-:W-:-:S07]  /*0d10*/  ISETP.GE.AND P1, PT, R0, UR44, PT ;  /* 0x0000002c00007c0c */ /* 0x000fce000bf26270 */
[----:B------:R-:W0:Y:S04]  /*0d20*/  @!P0 LDS R5, [R22] ;  /* 0x0000000016058984 */ /* 0x000e280000000800 */
[----:B0-----:R0:W-:Y:S02]  /*0d30*/  @!P0 STG.E desc[UR36][R2.64], R5 ;  /* 0x0000000502008986 */ /* 0x0011e4000c101924 */
[----:B------:R-:W-:Y:S05]  /*0d40*/  @P1 EXIT ;  /* 0x000000000000194d */ /* 0x000fea0003800000 */
[----:B0-----:R-:W0:Y:S04]  /*0d50*/  LDS R5, [R22+0x4] ;  /* 0x0000040016057984 */ /* 0x001e280000000800 */
[----:B0-----:R-:W-:Y:S01]  /*0d60*/  STG.E desc[UR36][R2.64+0x4], R5 ;  /* 0x0000040502007986 */ /* 0x001fe2000c101924 */
[----:B------:R-:W-:Y:S05]  /*0d70*/  EXIT ;  /* 0x000000000000794d */ /* 0x000fea0003800000 */
.L_x_15:
[----:B------:R-:W-:-:S00]  /*0d80*/  BRA `(.L_x_15) ;  /* 0xfffffffc00fc7947 */ /* 0x000fc0000383ffff */
[----:B------:R-:W-:-:S00]  /*0d90*/  NOP ;  /* 0x0000000000007918 */ /* 0x000fc00000000000 */
        /* <DEDUP_REMOVED lines=14> */
.L_x_17:


//--------------------- .text._Z6warmupv          --------------------------
	.section	.text._Z6warmupv,"ax",@progbits
	.align	128
        .global         _Z6warmupv
        .type           _Z6warmupv,@function
        .size           _Z6warmupv,(.L_x_18 - _Z6warmupv)
        .other          _Z6warmupv,@"STO_CUDA_ENTRY STV_DEFAULT"
_Z6warmupv:
.text._Z6warmupv:
[----:B------:R-:W-:Y:S01]  /*0000*/  LDC R1, c[0x0][0x37c] ;  /* 0x0000df00ff017b82 */ /* 0x000fe20000000800 */
[----:B------:R-:W-:Y:S05]  /*0010*/  EXIT ;  /* 0x000000000000794d */ /* 0x000fea0003800000 */
.L_x_16:
        /* <DEDUP_REMOVED lines=14> */
.L_x_18:


//--------------------- .nv.global.init           --------------------------
	.section	.nv.global.init,"aw",@progbits
.nv.global.init:
	.type		$str$2,@object
	.size		$str$2,($str$1 - $str$2)
$str$2:
        /*0000*/ 	.byte	0x0a, 0x00
	.type		$str$1,@object
	.size		$str$1,($str - $str$1)
$str$1:
        /*0002*/ 	.byte	0x25, 0x64, 0x20, 0x00
	.type		$str,@object
	.size		$str,(.L_0 - $str)
$str:
        /*0006*/ 	.byte	0x42, 0x6c, 0x6f, 0x63, 0x6b, 0x20, 0x25, 0x64, 0x20, 0x61, 0x66, 0x74, 0x65, 0x72, 0x20, 0x70
        /*0016*/ 	.byte	0x68, 0x61, 0x73, 0x65, 0x20, 0x25, 0x64, 0x3a, 0x20, 0x00
.L_0:


//--------------------- .nv.shared._Z18oddEvenSharedDebugPii --------------------------
	.section	.nv.shared._Z18oddEvenSharedDebugPii,"aw",@nobits
	.sectionflags	@""
	.align	4
.nv.shared._Z18oddEvenSharedDebugPii:
	.zero		1152


//--------------------- .nv.shared.reserved.0     --------------------------
	.section	.nv.shared.reserved.0,"aw",@nobits
	.weak		__nv_reservedSMEM_offset_0_alias
	.size		__nv_reservedSMEM_offset_0_alias, 0, 64
	.other		__nv_reservedSMEM_offset_0_alias,@"STO_CUDA_RESERVED_SHARED STV_DEFAULT"
__nv_reservedSMEM_offset_0_alias:
	.zero		0
	.zero		64


//--------------------- .nv.constant0._Z18oddEvenSharedDebugPii --------------------------
	.section	.nv.constant0._Z18oddEvenSharedDebugPii,"a",@progbits
	.sectionflags	@""
	.align	4
.nv.constant0._Z18oddEvenSharedDebugPii:
	.zero		908


//--------------------- .nv.constant0._Z6warmupv  --------------------------
	.section	.nv.constant0._Z6warmupv,"a",@progbits
	.sectionflags	@""
	.align	4
.nv.constant0._Z6warmupv:
	.zero		896


//--------------------- SYMBOLS --------------------------

	.type		.nv.reservedSmem.offset0,@object
	.size		.nv.reservedSmem.offset0,0x4
	.type		.nv.reservedSmem.cap,@object
	.size		.nv.reservedSmem.cap,0x4
	.type		vprintf,@function
